//
// Generated by NVIDIA NVVM Compiler
//
// Compiler Build ID: CL-36424714
// Cuda compilation tools, release 13.0, V13.0.88
// Based on NVVM 20.0.0
//

.version 9.0
.target sm_100
.address_size 64


.func _Z9do_reducePii(
	.param .b64 _Z9do_reducePii_param_0,
	.param .b32 _Z9do_reducePii_param_1
)
{
	.reg .b32 	%r<10>;
	.reg .b64 	%rd<6>;

	ld.param.u64 	%rd1, [_Z9do_reducePii_param_0];
	ld.param.u32 	%r2, [_Z9do_reducePii_param_1];
	cvta.to.global.u64 	%rd2, %rd1;
	// begin inline asm
	activemask.b32 %r1;
	// end inline asm
	mov.u32 	%r3, %tid.x;
	add.s32 	%r4, %r2, %r3;
	and.b32  	%r5, %r4, 15;
	redux.sync.add.s32 %r6, %r5, %r1;
	redux.sync.min.s32 %r7, %r5, %r1;
	redux.sync.max.s32 %r8, %r5, %r1;
	shl.b32 	%r9, %r3, 2;
	cvt.u64.u32 	%rd3, %r9;
	and.b64  	%rd4, %rd3, 124;
	add.s64 	%rd5, %rd2, %rd4;
	st.global.u32 	[%rd5+1024], %r6;
	st.global.u32 	[%rd5+1152], %r7;
	st.global.u32 	[%rd5+1280], %r8;
	ret;

}
	// .globl	_Z15warp_ops_kernelPii
.visible .entry _Z15warp_ops_kernelPii(
	.param .u64 .ptr .align 1 _Z15warp_ops_kernelPii_param_0,
	.param .u32 _Z15warp_ops_kernelPii_param_1
)
{
	.reg .pred 	%p<2>;
	.reg .b32 	%r<3>;
	.reg .b64 	%rd<2>;

	ld.param.u64 	%rd1, [_Z15warp_ops_kernelPii_param_0];
	ld.param.u32 	%r1, [_Z15warp_ops_kernelPii_param_1];
	mov.u32 	%r2, %ntid.x;
	setp.ne.s32 	%p1, %r2, 32;
	@%p1 bra 	$L__BB1_2;
	{ // callseq 0, 0
	.param .b64 param0;
	st.param.b64 	[param0], %rd1;
	.param .b32 param1;
	st.param.b32 	[param1], %r1;
	call.uni 
	_Z9do_reducePii, 
	(
	param0, 
	param1
	);
	} // callseq 0
$L__BB1_2:
	ret;

}


// ===== COMPILED SASS (sm_100) =====

	.target	sm_100

	.elftype	@"ET_EXEC"


//--------------------- .note.nv.tkinfo           --------------------------
	.section	.note.nv.tkinfo,"",@"SHT_NOTE"
	.sectionflags	@"SHF_NOTE_NV_TKINFO"
	.tkinfo
        /*0018*/ 	.word	0x00000002
        /*0030*/ 	.string	""
        /*0030*/ 	.string	"ptxas"
        /*0030*/ 	.string	"Cuda compilation tools, release 13.0, V13.0.88"
        /*0030*/ 	.string	"Build cuda_13.0.r13.0/compiler.36424714_0"
        /*0030*/ 	.string	"-arch sm_100 -m 64 "



//--------------------- .note.nv.cuinfo           --------------------------
	.section	.note.nv.cuinfo,"",@"SHT_NOTE"
	.sectionflags	@"SHF_NOTE_NV_CUINFO"
        /*0018*/ 	.short	0x0002
        /*001a*/ 	.short	0x0064
        /*001c*/ 	.short	0x0082
	.zero		2


//--------------------- .nv.info                  --------------------------
	.section	.nv.info,"",@"SHT_CUDA_INFO"
	.align	4


	//----- nvinfo : EIATTR_REGCOUNT
	.align		4
        /*0000*/ 	.byte	0x04, 0x2f
        /*0002*/ 	.short	(.L_1 - .L_0)
	.align		4
.L_0:
        /*0004*/ 	.word	index@(_Z15warp_ops_kernelPii)
        /*0008*/ 	.word	0x0000000e


	//----- nvinfo : EIATTR_FRAME_SIZE
	.align		4
.L_1:
        /*000c*/ 	.byte	0x04, 0x11
        /*000e*/ 	.short	(.L_3 - .L_2)
	.align		4
.L_2:
        /*0010*/ 	.word	index@($_Z15warp_ops_kernelPii$_Z9do_reducePii)
        /*0014*/ 	.word	0x00000000


	//----- nvinfo : EIATTR_FRAME_SIZE
	.align		4
.L_3:
        /*0018*/ 	.byte	0x04, 0x11
        /*001a*/ 	.short	(.L_5 - .L_4)
	.align		4
.L_4:
        /*001c*/ 	.word	index@(_Z15warp_ops_kernelPii)
        /*0020*/ 	.word	0x00000000


	//----- nvinfo : EIATTR_MIN_STACK_SIZE
	.align		4
.L_5:
        /*0024*/ 	.byte	0x04, 0x12
        /*0026*/ 	.short	(.L_7 - .L_6)
	.align		4
.L_6:
        /*0028*/ 	.word	index@(_Z15warp_ops_kernelPii)
        /*002c*/ 	.word	0x00000000
.L_7:


//--------------------- .nv.compat                --------------------------
	.section	.nv.compat,"",@"SHT_CUDA_COMPAT_INFO"
	.align	4
        /*0000*/ 	.byte	0x02, 0x09, 0x00, 0x00, 0x02, 0x02, 0x01, 0x00, 0x02, 0x05, 0x05, 0x00, 0x03, 0x07, 0x01, 0x01
        /*0010*/ 	.byte	0x02, 0x03, 0x00, 0x00, 0x02, 0x06, 0x01, 0x00, 0x04, 0x0b, 0x08, 0x00, 0x09, 0x00, 0x00, 0x00
        /*0020*/ 	.byte	0x00, 0x00, 0x00, 0x00


//--------------------- .nv.info._Z15warp_ops_kernelPii --------------------------
	.section	.nv.info._Z15warp_ops_kernelPii,"",@"SHT_CUDA_INFO"
	.sectionflags	@""
	.align	4


	//----- nvinfo : EIATTR_CUDA_API_VERSION
	.align		4
        /*0000*/ 	.byte	0x04, 0x37
        /*0002*/ 	.short	(.L_9 - .L_8)
.L_8:
        /*0004*/ 	.word	0x00000082


	//----- nvinfo : EIATTR_KPARAM_INFO
	.align		4
.L_9:
        /*0008*/ 	.byte	0x04, 0x17
        /*000a*/ 	.short	(.L_11 - .L_10)
.L_10:
        /*000c*/ 	.word	0x00000000
        /*0010*/ 	.short	0x0001
        /*0012*/ 	.short	0x0008
        /*0014*/ 	.byte	0x00, 0xf0, 0x11, 0x00


	//----- nvinfo : EIATTR_KPARAM_INFO
	.align		4
.L_11:
        /*0018*/ 	.byte	0x04, 0x17
        /*001a*/ 	.short	(.L_13 - .L_12)
.L_12:
        /*001c*/ 	.word	0x00000000
        /*0020*/ 	.short	0x0000
        /*0022*/ 	.short	0x0000
        /*0024*/ 	.byte	0x00, 0xf5, 0x21, 0x00


	//----- nvinfo : EIATTR_SPARSE_MMA_MASK
	.align		4
.L_13:
        /*0028*/ 	.byte	0x03, 0x50
        /*002a*/ 	.short	0x0000


	//----- nvinfo : EIATTR_MAXREG_COUNT
	.align		4
        /*002c*/ 	.byte	0x03, 0x1b
        /*002e*/ 	.short	0x00ff


	//----- nvinfo : EIATTR_MERCURY_ISA_VERSION
	.align		4
        /*0030*/ 	.byte	0x03, 0x5f
        /*0032*/ 	.short	0x0101


	//----- nvinfo : EIATTR_COOP_GROUP_MASK_REGIDS
	.align		4
        /*0034*/ 	.byte	0x04, 0x29
        /*0036*/ 	.short	(.L_15 - .L_14)


	//   ....[0]....
.L_14:
        /*0038*/ 	.word	0x05000000


	//   ....[1]....
        /*003c*/ 	.word	0x05000000


	//   ....[2]....
        /*0040*/ 	.word	0x05000000


	//----- nvinfo : EIATTR_COOP_GROUP_INSTR_OFFSETS
	.align		4
.L_15:
        /*0044*/ 	.byte	0x04, 0x28
        /*0046*/ 	.short	(.L_17 - .L_16)


	//   ....[0]....
.L_16:
        /*0048*/ 	.word	0x000000f0


	//   ....[1]....
        /*004c*/ 	.word	0x00000100


	//   ....[2]....
        /*0050*/ 	.word	0x00000110


	//----- nvinfo : EIATTR_VRC_CTA_INIT_COUNT
	.align		4
.L_17:
        /*0054*/ 	.byte	0x02, 0x4a
	.zero		1
	.zero		1


	//----- nvinfo : EIATTR_EXIT_INSTR_OFFSETS
	.align		4
        /*0058*/ 	.byte	0x04, 0x1c
        /*005a*/ 	.short	(.L_19 - .L_18)


	//   ....[0]....
.L_18:
        /*005c*/ 	.word	0x00000030


	//   ....[1]....
        /*0060*/ 	.word	0x00000060


	//----- nvinfo : EIATTR_CRS_STACK_SIZE
	.align		4
.L_19:
        /*0064*/ 	.byte	0x04, 0x1e
        /*0066*/ 	.short	(.L_21 - .L_20)
.L_20:
        /*0068*/ 	.word	0x00000000


	//----- nvinfo : EIATTR_CBANK_PARAM_SIZE
	.align		4
.L_21:
        /*006c*/ 	.byte	0x03, 0x19
        /*006e*/ 	.short	0x000c


	//----- nvinfo : EIATTR_PARAM_CBANK
	.align		4
        /*0070*/ 	.byte	0x04, 0x0a
        /*0072*/ 	.short	(.L_23 - .L_22)
	.align		4
.L_22:
        /*0074*/ 	.word	index@(.nv.constant0._Z15warp_ops_kernelPii)
        /*0078*/ 	.short	0x0380
        /*007a*/ 	.short	0x000c


	//----- nvinfo : EIATTR_SW_WAR
	.align		4
.L_23:
        /*007c*/ 	.byte	0x04, 0x36
        /*007e*/ 	.short	(.L_25 - .L_24)
.L_24:
        /*0080*/ 	.word	0x00000008
.L_25:


//--------------------- .nv.callgraph             --------------------------
	.section	.nv.callgraph,"",@"SHT_CUDA_CALLGRAPH"
	.align	4
	.sectionentsize	8
	.align		4
        /*0000*/ 	.word	0x00000000
	.align		4
        /*0004*/ 	.word	0xffffffff
	.align		4
        /*0008*/ 	.word	0x00000000
	.align		4
        /*000c*/ 	.word	0xfffffffe
	.align		4
        /*0010*/ 	.word	0x00000000
	.align		4
        /*0014*/ 	.word	0xfffffffd
	.align		4
        /*0018*/ 	.word	0x00000000
	.align		4
        /*001c*/ 	.word	0xfffffffc


//--------------------- .text._Z15warp_ops_kernelPii --------------------------
	.section	.text._Z15warp_ops_kernelPii,"ax",@progbits
	.align	128
        .global         _Z15warp_ops_kernelPii
        .type           _Z15warp_ops_kernelPii,@function
        .size           _Z15warp_ops_kernelPii,(.L_x_1 - _Z15warp_ops_kernelPii)
        .other          _Z15warp_ops_kernelPii,@"STO_CUDA_ENTRY STV_DEFAULT"
_Z15warp_ops_kernelPii:
.text._Z15warp_ops_kernelPii:
[----:B------:R-:W-:Y:S08]  /*0000*/  LDC R1, c[0x0][0x37c] ;  /* 0x0000df00ff017b82 */ /* 0x000ff00000000800 */
[----:B------:R-:W0:Y:S02]  /*0010*/  LDC R0, c[0x0][0x360] ;  /* 0x0000d800ff007b82 */ /* 0x000e240000000800 */
[----:B0-----:R-:W-:-:S13]  /*0020*/  ISETP.NE.AND P0, PT, R0, 0x20, PT ;  /* 0x000000200000780c */ /* 0x001fda0003f05270 */
[----:B------:R-:W-:Y:S05]  /*0030*/  @P0 EXIT ;  /* 0x000000000000094d */ /* 0x000fea0003800000 */
[----:B------:R-:W-:-:S07]  /*0040*/  MOV R4, 0x60 ;  /* 0x0000006000047802 */ /* 0x000fce0000000f00 */
[----:B------:R-:W-:Y:S05]  /*0050*/  CALL.REL.NOINC `($_Z15warp_ops_kernelPii$_Z9do_reducePii) ;  /* 0x0000000000047944 */ /* 0x000fea0003c00000 */
[----:B------:R-:W-:Y:S05]  /*0060*/  EXIT ;  /* 0x000000000000794d */ /* 0x000fea0003800000 */
        .type           $_Z15warp_ops_kernelPii$_Z9do_reducePii,@function
        .size           $_Z15warp_ops_kernelPii$_Z9do_reducePii,(.L_x_1 - $_Z15warp_ops_kernelPii$_Z9do_reducePii)
$_Z15warp_ops_kernelPii$_Z9do_reducePii:
[----:B------:R-:W0:Y:S01]  /*0070*/  S2R R3, SR_TID.X ;  /* 0x0000000000037919 */ /* 0x000e220000002100 */
[----:B------:R-:W0:Y:S01]  /*0080*/  LDCU UR4, c[0x0][0x388] ;  /* 0x00007100ff0477ac */ /* 0x000e220008000800 */
[----:B------:R-:W-:Y:S01]  /*0090*/  VOTE.ANY R0, PT, PT ;  /* 0x0000000000007806 */ /* 0x000fe200038e0100 */
[----:B------:R-:W1:Y:S01]  /*00a0*/  LDCU.64 UR6, c[0x0][0x380] ;  /* 0x00007000ff0677ac */ /* 0x000e620008000a00 */
[C---:B0-----:R-:W-:Y:S01]  /*00b0*/  VIADD R2, R3.reuse, UR4 ;  /* 0x0000000403027c36 */ /* 0x041fe20008000000 */
[----:B------:R-:W0:Y:S04]  /*00c0*/  LDCU.64 UR4, c[0x0][0x358] ;  /* 0x00006b00ff0477ac */ /* 0x000e280008000a00 */
[----:B------:R-:W-:Y:S01]  /*00d0*/  LOP3.LUT R5, R2, 0xf, RZ, 0xc0, !PT ;  /* 0x0000000f02057812 */ /* 0x000fe200078ec0ff */
[----:B------:R-:W-:-:S03]  /*00e0*/  IMAD.SHL.U32 R2, R3, 0x4, RZ ;  /* 0x0000000403027824 */ /* 0x000fc600078e00ff */
[----:B------:R2:W3:Y:S01]  /*00f0*/  REDUX.SUM.S32 UR8, R5 ;  /* 0x00000000050873c4 */ /* 0x0004e2000000c200 */
[C---:B------:R-:W-:Y:S02]  /*0100*/  CREDUX.MIN.S32 UR9, R5.reuse ;  /* 0x00000000050972cc */ /* 0x040fe40000008200 */
[----:B------:R-:W-:Y:S02]  /*0110*/  CREDUX.MAX.S32 UR10, R5 ;  /* 0x00000000050a72cc */ /* 0x000fe40000000200 */
[----:B------:R-:W-:-:S04]  /*0120*/  LOP3.LUT R2, R2, 0x7c, RZ, 0xc0, !PT ;  /* 0x0000007c02027812 */ /* 0x000fc800078ec0ff */
[----:B-1----:R-:W-:Y:S01]  /*0130*/  IADD3 R2, P0, PT, R2, UR6, RZ ;  /* 0x0000000602027c10 */ /* 0x002fe2000ff1e0ff */
[----:B--2---:R-:W-:-:S04]  /*0140*/  IMAD.MOV.U32 R5, RZ, RZ, 0x0 ;  /* 0x00000000ff057424 */ /* 0x004fc800078e00ff */
[----:B------:R-:W-:Y:S02]  /*0150*/  IMAD.X R3, RZ, RZ, UR7, P0 ;  /* 0x00000007ff037e24 */ /* 0x000fe400080e06ff */
[----:B------:R-:W-:Y:S02]  /*0160*/  IMAD.U32 R9, RZ, RZ, UR9 ;  /* 0x00000009ff097e24 */ /* 0x000fe4000f8e00ff */
[----:B------:R-:W-:-:S03]  /*0170*/  IMAD.U32 R11, RZ, RZ, UR10 ;  /* 0x0000000aff0b7e24 */ /* 0x000fc6000f8e00ff */
[----:B0-----:R-:W-:Y:S01]  /*0180*/  STG.E desc[UR4][R2.64+0x480], R9 ;  /* 0x0004800902007986 */ /* 0x001fe2000c101904 */
[----:B---3--:R-:W-:-:S03]  /*0190*/  IMAD.U32 R7, RZ, RZ, UR8 ;  /* 0x00000008ff077e24 */ /* 0x008fc6000f8e00ff */
[----:B------:R-:W-:Y:S04]  /*01a0*/  STG.E desc[UR4][R2.64+0x500], R11 ;  /* 0x0005000b02007986 */ /* 0x000fe8000c101904 */
[----:B------:R0:W-:Y:S02]  /*01b0*/  STG.E desc[UR4][R2.64+0x400], R7 ;  /* 0x0004000702007986 */ /* 0x0001e4000c101904 */
[----:B0-----:R-:W-:Y:S05]  /*01c0*/  RET.REL.NODEC R4 `(_Z15warp_ops_kernelPii) ;  /* 0xfffffffc048c7950 */ /* 0x001fea0003c3ffff */
.L_x_0:
[----:B------:R-:W-:-:S00]  /*01d0*/  BRA `(.L_x_0) ;  /* 0xfffffffc00fc7947 */ /* 0x000fc0000383ffff */
[----:B------:R-:W-:-:S00]  /*01e0*/  NOP ;  /* 0x0000000000007918 */ /* 0x000fc00000000000 */
        /* <DEDUP_REMOVED lines=9> */
.L_x_1:


//--------------------- .nv.shared.reserved.0     --------------------------
	.section	.nv.shared.reserved.0,"aw",@nobits
	.weak		__nv_reservedSMEM_offset_0_alias
	.size		__nv_reservedSMEM_offset_0_alias, 0, 64
	.other		__nv_reservedSMEM_offset_0_alias,@"STO_CUDA_RESERVED_SHARED STV_DEFAULT"
__nv_reservedSMEM_offset_0_alias:
	.zero		0
	.zero		64


//--------------------- .nv.constant0._Z15warp_ops_kernelPii --------------------------
	.section	.nv.constant0._Z15warp_ops_kernelPii,"a",@progbits
	.sectionflags	@""
	.align	4
.nv.constant0._Z15warp_ops_kernelPii:
	.zero		908


//--------------------- SYMBOLS --------------------------

	.type		.nv.reservedSmem.offset0,@object
	.size		.nv.reservedSmem.offset0,0x4
